//
// Generated by NVIDIA NVVM Compiler
//
// Compiler Build ID: CL-36424714
// Cuda compilation tools, release 13.0, V13.0.88
// Based on NVVM 20.0.0
//

.version 9.0
.target sm_100
.address_size 64

	// .globl	_Z12MatMulKernelPKfS0_iiifPf

.visible .entry _Z12MatMulKernelPKfS0_iiifPf(
	.param .u64 .ptr .align 1 _Z12MatMulKernelPKfS0_iiifPf_param_0,
	.param .u64 .ptr .align 1 _Z12MatMulKernelPKfS0_iiifPf_param_1,
	.param .u32 _Z12MatMulKernelPKfS0_iiifPf_param_2,
	.param .u32 _Z12MatMulKernelPKfS0_iiifPf_param_3,
	.param .u32 _Z12MatMulKernelPKfS0_iiifPf_param_4,
	.param .f32 _Z12MatMulKernelPKfS0_iiifPf_param_5,
	.param .u64 .ptr .align 1 _Z12MatMulKernelPKfS0_iiifPf_param_6
)
{
	.reg .pred 	%p<40>;
	.reg .b32 	%r<43>;
	.reg .b32 	%f<114>;
	.reg .b64 	%rd<40>;

	ld.param.u64 	%rd5, [_Z12MatMulKernelPKfS0_iiifPf_param_0];
	ld.param.u64 	%rd6, [_Z12MatMulKernelPKfS0_iiifPf_param_1];
	ld.param.u32 	%r20, [_Z12MatMulKernelPKfS0_iiifPf_param_2];
	ld.param.u32 	%r21, [_Z12MatMulKernelPKfS0_iiifPf_param_3];
	ld.param.f32 	%f13, [_Z12MatMulKernelPKfS0_iiifPf_param_5];
	ld.param.u64 	%rd4, [_Z12MatMulKernelPKfS0_iiifPf_param_6];
	cvta.to.global.u64 	%rd1, %rd6;
	cvta.to.global.u64 	%rd2, %rd5;
	mov.u32 	%r22, %ctaid.y;
	mov.u32 	%r23, %ntid.y;
	mov.u32 	%r24, %tid.y;
	mad.lo.s32 	%r1, %r22, %r23, %r24;
	mov.u32 	%r25, %ctaid.x;
	mov.u32 	%r26, %ntid.x;
	mov.u32 	%r27, %tid.x;
	mad.lo.s32 	%r2, %r25, %r26, %r27;
	setp.lt.s32 	%p1, %r21, 1;
	mov.f32 	%f113, 0f00000000;
	@%p1 bra 	$L__BB0_12;
	mul.lo.s32 	%r3, %r21, %r2;
	and.b32  	%r4, %r21, 7;
	setp.lt.u32 	%p2, %r21, 8;
	mov.f32 	%f113, 0f00000000;
	mov.b32 	%r41, 0;
	@%p2 bra 	$L__BB0_4;
	and.b32  	%r41, %r21, 2147483640;
	neg.s32 	%r39, %r41;
	shl.b32 	%r7, %r20, 3;
	add.s64 	%rd3, %rd1, 16;
	mov.f32 	%f113, 0f00000000;
	mul.wide.s32 	%rd11, %r20, 4;
	mov.u32 	%r37, %r3;
	mov.u32 	%r38, %r1;
$L__BB0_3:
	.pragma "nounroll";
	mul.wide.s32 	%rd7, %r37, 4;
	add.s64 	%rd8, %rd3, %rd7;
	mul.wide.s32 	%rd9, %r38, 4;
	add.s64 	%rd10, %rd2, %rd9;
	ld.global.f32 	%f18, [%rd10];
	ld.global.f32 	%f19, [%rd8+-16];
	mul.f32 	%f20, %f18, %f19;
	setp.gt.f32 	%p3, %f20, %f13;
	selp.f32 	%f21, %f13, %f20, %p3;
	add.f32 	%f22, %f113, %f21;
	setp.gt.f32 	%p4, %f22, %f13;
	selp.f32 	%f23, %f13, %f22, %p4;
	add.s64 	%rd12, %rd10, %rd11;
	ld.global.f32 	%f24, [%rd12];
	ld.global.f32 	%f25, [%rd8+-12];
	mul.f32 	%f26, %f24, %f25;
	setp.gt.f32 	%p5, %f26, %f13;
	selp.f32 	%f27, %f13, %f26, %p5;
	add.f32 	%f28, %f23, %f27;
	setp.gt.f32 	%p6, %f28, %f13;
	selp.f32 	%f29, %f13, %f28, %p6;
	add.s64 	%rd13, %rd12, %rd11;
	ld.global.f32 	%f30, [%rd13];
	ld.global.f32 	%f31, [%rd8+-8];
	mul.f32 	%f32, %f30, %f31;
	setp.gt.f32 	%p7, %f32, %f13;
	selp.f32 	%f33, %f13, %f32, %p7;
	add.f32 	%f34, %f29, %f33;
	setp.gt.f32 	%p8, %f34, %f13;
	selp.f32 	%f35, %f13, %f34, %p8;
	add.s64 	%rd14, %rd13, %rd11;
	ld.global.f32 	%f36, [%rd14];
	ld.global.f32 	%f37, [%rd8+-4];
	mul.f32 	%f38, %f36, %f37;
	setp.gt.f32 	%p9, %f38, %f13;
	selp.f32 	%f39, %f13, %f38, %p9;
	add.f32 	%f40, %f35, %f39;
	setp.gt.f32 	%p10, %f40, %f13;
	selp.f32 	%f41, %f13, %f40, %p10;
	add.s64 	%rd15, %rd14, %rd11;
	ld.global.f32 	%f42, [%rd15];
	ld.global.f32 	%f43, [%rd8];
	mul.f32 	%f44, %f42, %f43;
	setp.gt.f32 	%p11, %f44, %f13;
	selp.f32 	%f45, %f13, %f44, %p11;
	add.f32 	%f46, %f41, %f45;
	setp.gt.f32 	%p12, %f46, %f13;
	selp.f32 	%f47, %f13, %f46, %p12;
	add.s64 	%rd16, %rd15, %rd11;
	ld.global.f32 	%f48, [%rd16];
	ld.global.f32 	%f49, [%rd8+4];
	mul.f32 	%f50, %f48, %f49;
	setp.gt.f32 	%p13, %f50, %f13;
	selp.f32 	%f51, %f13, %f50, %p13;
	add.f32 	%f52, %f47, %f51;
	setp.gt.f32 	%p14, %f52, %f13;
	selp.f32 	%f53, %f13, %f52, %p14;
	add.s64 	%rd17, %rd16, %rd11;
	ld.global.f32 	%f54, [%rd17];
	ld.global.f32 	%f55, [%rd8+8];
	mul.f32 	%f56, %f54, %f55;
	setp.gt.f32 	%p15, %f56, %f13;
	selp.f32 	%f57, %f13, %f56, %p15;
	add.f32 	%f58, %f53, %f57;
	setp.gt.f32 	%p16, %f58, %f13;
	selp.f32 	%f59, %f13, %f58, %p16;
	add.s64 	%rd18, %rd17, %rd11;
	ld.global.f32 	%f60, [%rd18];
	ld.global.f32 	%f61, [%rd8+12];
	mul.f32 	%f62, %f60, %f61;
	setp.gt.f32 	%p17, %f62, %f13;
	selp.f32 	%f63, %f13, %f62, %p17;
	add.f32 	%f64, %f59, %f63;
	setp.gt.f32 	%p18, %f64, %f13;
	selp.f32 	%f113, %f13, %f64, %p18;
	add.s32 	%r39, %r39, 8;
	add.s32 	%r38, %r38, %r7;
	add.s32 	%r37, %r37, 8;
	setp.ne.s32 	%p19, %r39, 0;
	@%p19 bra 	$L__BB0_3;
$L__BB0_4:
	setp.eq.s32 	%p20, %r4, 0;
	@%p20 bra 	$L__BB0_12;
	and.b32  	%r15, %r21, 3;
	setp.lt.u32 	%p21, %r4, 4;
	@%p21 bra 	$L__BB0_7;
	mad.lo.s32 	%r29, %r41, %r20, %r1;
	mul.wide.s32 	%rd19, %r29, 4;
	add.s64 	%rd20, %rd2, %rd19;
	ld.global.f32 	%f66, [%rd20];
	add.s32 	%r30, %r41, %r3;
	mul.wide.s32 	%rd21, %r30, 4;
	add.s64 	%rd22, %rd1, %rd21;
	ld.global.f32 	%f67, [%rd22];
	mul.f32 	%f68, %f66, %f67;
	setp.gt.f32 	%p22, %f68, %f13;
	selp.f32 	%f69, %f13, %f68, %p22;
	add.f32 	%f70, %f113, %f69;
	setp.gt.f32 	%p23, %f70, %f13;
	selp.f32 	%f71, %f13, %f70, %p23;
	mul.wide.s32 	%rd23, %r20, 4;
	add.s64 	%rd24, %rd20, %rd23;
	ld.global.f32 	%f72, [%rd24];
	ld.global.f32 	%f73, [%rd22+4];
	mul.f32 	%f74, %f72, %f73;
	setp.gt.f32 	%p24, %f74, %f13;
	selp.f32 	%f75, %f13, %f74, %p24;
	add.f32 	%f76, %f71, %f75;
	setp.gt.f32 	%p25, %f76, %f13;
	selp.f32 	%f77, %f13, %f76, %p25;
	add.s64 	%rd25, %rd24, %rd23;
	ld.global.f32 	%f78, [%rd25];
	ld.global.f32 	%f79, [%rd22+8];
	mul.f32 	%f80, %f78, %f79;
	setp.gt.f32 	%p26, %f80, %f13;
	selp.f32 	%f81, %f13, %f80, %p26;
	add.f32 	%f82, %f77, %f81;
	setp.gt.f32 	%p27, %f82, %f13;
	selp.f32 	%f83, %f13, %f82, %p27;
	add.s64 	%rd26, %rd25, %rd23;
	ld.global.f32 	%f84, [%rd26];
	ld.global.f32 	%f85, [%rd22+12];
	mul.f32 	%f86, %f84, %f85;
	setp.gt.f32 	%p28, %f86, %f13;
	selp.f32 	%f87, %f13, %f86, %p28;
	add.f32 	%f88, %f83, %f87;
	setp.gt.f32 	%p29, %f88, %f13;
	selp.f32 	%f113, %f13, %f88, %p29;
	add.s32 	%r41, %r41, 4;
$L__BB0_7:
	setp.eq.s32 	%p30, %r15, 0;
	@%p30 bra 	$L__BB0_12;
	setp.eq.s32 	%p31, %r15, 1;
	@%p31 bra 	$L__BB0_10;
	mad.lo.s32 	%r31, %r41, %r20, %r1;
	mul.wide.s32 	%rd27, %r31, 4;
	add.s64 	%rd28, %rd2, %rd27;
	ld.global.f32 	%f90, [%rd28];
	add.s32 	%r32, %r41, %r3;
	mul.wide.s32 	%rd29, %r32, 4;
	add.s64 	%rd30, %rd1, %rd29;
	ld.global.f32 	%f91, [%rd30];
	mul.f32 	%f92, %f90, %f91;
	setp.gt.f32 	%p32, %f92, %f13;
	selp.f32 	%f93, %f13, %f92, %p32;
	add.f32 	%f94, %f113, %f93;
	setp.gt.f32 	%p33, %f94, %f13;
	selp.f32 	%f95, %f13, %f94, %p33;
	mul.wide.s32 	%rd31, %r20, 4;
	add.s64 	%rd32, %rd28, %rd31;
	ld.global.f32 	%f96, [%rd32];
	ld.global.f32 	%f97, [%rd30+4];
	mul.f32 	%f98, %f96, %f97;
	setp.gt.f32 	%p34, %f98, %f13;
	selp.f32 	%f99, %f13, %f98, %p34;
	add.f32 	%f100, %f95, %f99;
	setp.gt.f32 	%p35, %f100, %f13;
	selp.f32 	%f113, %f13, %f100, %p35;
	add.s32 	%r41, %r41, 2;
$L__BB0_10:
	and.b32  	%r33, %r21, 1;
	setp.eq.b32 	%p36, %r33, 1;
	not.pred 	%p37, %p36;
	@%p37 bra 	$L__BB0_12;
	mad.lo.s32 	%r34, %r41, %r20, %r1;
	mul.wide.s32 	%rd33, %r34, 4;
	add.s64 	%rd34, %rd2, %rd33;
	ld.global.f32 	%f101, [%rd34];
	add.s32 	%r35, %r41, %r3;
	mul.wide.s32 	%rd35, %r35, 4;
	add.s64 	%rd36, %rd1, %rd35;
	ld.global.f32 	%f102, [%rd36];
	mul.f32 	%f103, %f101, %f102;
	setp.gt.f32 	%p38, %f103, %f13;
	selp.f32 	%f104, %f13, %f103, %p38;
	add.f32 	%f105, %f113, %f104;
	setp.gt.f32 	%p39, %f105, %f13;
	selp.f32 	%f113, %f13, %f105, %p39;
$L__BB0_12:
	cvta.to.global.u64 	%rd37, %rd4;
	mad.lo.s32 	%r36, %r20, %r2, %r1;
	mul.wide.s32 	%rd38, %r36, 4;
	add.s64 	%rd39, %rd37, %rd38;
	st.global.f32 	[%rd39], %f113;
	ret;

}


// ===== COMPILED SASS (sm_100) =====

	.target	sm_100

	.elftype	@"ET_EXEC"


//--------------------- .note.nv.tkinfo           --------------------------
	.section	.note.nv.tkinfo,"",@"SHT_NOTE"
	.sectionflags	@"SHF_NOTE_NV_TKINFO"
	.tkinfo
        /*0018*/ 	.word	0x00000002
        /*0030*/ 	.string	""
        /*0030*/ 	.string	"ptxas"
        /*0030*/ 	.string	"Cuda compilation tools, release 13.0, V13.0.88"
        /*0030*/ 	.string	"Build cuda_13.0.r13.0/compiler.36424714_0"
        /*0030*/ 	.string	"-arch sm_100 -m 64 "



//--------------------- .note.nv.cuinfo           --------------------------
	.section	.note.nv.cuinfo,"",@"SHT_NOTE"
	.sectionflags	@"SHF_NOTE_NV_CUINFO"
        /*0018*/ 	.short	0x0002
        /*001a*/ 	.short	0x0064
        /*001c*/ 	.short	0x0082
	.zero		2


//--------------------- .nv.info                  --------------------------
	.section	.nv.info,"",@"SHT_CUDA_INFO"
	.align	4


	//----- nvinfo : EIATTR_REGCOUNT
	.align		4
        /*0000*/ 	.byte	0x04, 0x2f
        /*0002*/ 	.short	(.L_1 - .L_0)
	.align		4
.L_0:
        /*0004*/ 	.word	index@(_Z12MatMulKernelPKfS0_iiifPf)
        /*0008*/ 	.word	0x00000020


	//----- nvinfo : EIATTR_FRAME_SIZE
	.align		4
.L_1:
        /*000c*/ 	.byte	0x04, 0x11
        /*000e*/ 	.short	(.L_3 - .L_2)
	.align		4
.L_2:
        /*0010*/ 	.word	index@(_Z12MatMulKernelPKfS0_iiifPf)
        /*0014*/ 	.word	0x00000000


	//----- nvinfo : EIATTR_MIN_STACK_SIZE
	.align		4
.L_3:
        /*0018*/ 	.byte	0x04, 0x12
        /*001a*/ 	.short	(.L_5 - .L_4)
	.align		4
.L_4:
        /*001c*/ 	.word	index@(_Z12MatMulKernelPKfS0_iiifPf)
        /*0020*/ 	.word	0x00000000
.L_5:


//--------------------- .nv.compat                --------------------------
	.section	.nv.compat,"",@"SHT_CUDA_COMPAT_INFO"
	.align	4
        /*0000*/ 	.byte	0x02, 0x09, 0x00, 0x00, 0x02, 0x02, 0x01, 0x00, 0x02, 0x05, 0x05, 0x00, 0x03, 0x07, 0x01, 0x01
        /*0010*/ 	.byte	0x02, 0x03, 0x00, 0x00, 0x02, 0x06, 0x01, 0x00, 0x04, 0x0b, 0x08, 0x00, 0x09, 0x00, 0x00, 0x00
        /*0020*/ 	.byte	0x00, 0x00, 0x00, 0x00


//--------------------- .nv.info._Z12MatMulKernelPKfS0_iiifPf --------------------------
	.section	.nv.info._Z12MatMulKernelPKfS0_iiifPf,"",@"SHT_CUDA_INFO"
	.sectionflags	@""
	.align	4


	//----- nvinfo : EIATTR_CUDA_API_VERSION
	.align		4
        /*0000*/ 	.byte	0x04, 0x37
        /*0002*/ 	.short	(.L_7 - .L_6)
.L_6:
        /*0004*/ 	.word	0x00000082


	//----- nvinfo : EIATTR_KPARAM_INFO
	.align		4
.L_7:
        /*0008*/ 	.byte	0x04, 0x17
        /*000a*/ 	.short	(.L_9 - .L_8)
.L_8:
        /*000c*/ 	.word	0x00000000
        /*0010*/ 	.short	0x0006
        /*0012*/ 	.short	0x0020
        /*0014*/ 	.byte	0x00, 0xf5, 0x21, 0x00


	//----- nvinfo : EIATTR_KPARAM_INFO
	.align		4
.L_9:
        /*0018*/ 	.byte	0x04, 0x17
        /*001a*/ 	.short	(.L_11 - .L_10)
.L_10:
        /*001c*/ 	.word	0x00000000
        /*0020*/ 	.short	0x0005
        /*0022*/ 	.short	0x001c
        /*0024*/ 	.byte	0x00, 0xf0, 0x11, 0x00


	//----- nvinfo : EIATTR_KPARAM_INFO
	.align		4
.L_11:
        /*0028*/ 	.byte	0x04, 0x17
        /*002a*/ 	.short	(.L_13 - .L_12)
.L_12:
        /*002c*/ 	.word	0x00000000
        /*0030*/ 	.short	0x0004
        /*0032*/ 	.short	0x0018
        /*0034*/ 	.byte	0x00, 0xf0, 0x11, 0x00


	//----- nvinfo : EIATTR_KPARAM_INFO
	.align		4
.L_13:
        /*0038*/ 	.byte	0x04, 0x17
        /*003a*/ 	.short	(.L_15 - .L_14)
.L_14:
        /*003c*/ 	.word	0x00000000
        /*0040*/ 	.short	0x0003
        /*0042*/ 	.short	0x0014
        /*0044*/ 	.byte	0x00, 0xf0, 0x11, 0x00


	//----- nvinfo : EIATTR_KPARAM_INFO
	.align		4
.L_15:
        /*0048*/ 	.byte	0x04, 0x17
        /*004a*/ 	.short	(.L_17 - .L_16)
.L_16:
        /*004c*/ 	.word	0x00000000
        /*0050*/ 	.short	0x0002
        /*0052*/ 	.short	0x0010
        /*0054*/ 	.byte	0x00, 0xf0, 0x11, 0x00


	//----- nvinfo : EIATTR_KPARAM_INFO
	.align		4
.L_17:
        /*0058*/ 	.byte	0x04, 0x17
        /*005a*/ 	.short	(.L_19 - .L_18)
.L_18:
        /*005c*/ 	.word	0x00000000
        /*0060*/ 	.short	0x0001
        /*0062*/ 	.short	0x0008
        /*0064*/ 	.byte	0x00, 0xf5, 0x21, 0x00


	//----- nvinfo : EIATTR_KPARAM_INFO
	.align		4
.L_19:
        /*0068*/ 	.byte	0x04, 0x17
        /*006a*/ 	.short	(.L_21 - .L_20)
.L_20:
        /*006c*/ 	.word	0x00000000
        /*0070*/ 	.short	0x0000
        /*0072*/ 	.short	0x0000
        /*0074*/ 	.byte	0x00, 0xf5, 0x21, 0x00


	//----- nvinfo : EIATTR_SPARSE_MMA_MASK
	.align		4
.L_21:
        /*0078*/ 	.byte	0x03, 0x50
        /*007a*/ 	.short	0x0000


	//----- nvinfo : EIATTR_MAXREG_COUNT
	.align		4
        /*007c*/ 	.byte	0x03, 0x1b
        /*007e*/ 	.short	0x00ff


	//----- nvinfo : EIATTR_MERCURY_ISA_VERSION
	.align		4
        /*0080*/ 	.byte	0x03, 0x5f
        /*0082*/ 	.short	0x0101


	//----- nvinfo : EIATTR_VRC_CTA_INIT_COUNT
	.align		4
        /*0084*/ 	.byte	0x02, 0x4a
	.zero		1
	.zero		1


	//----- nvinfo : EIATTR_EXIT_INSTR_OFFSETS
	.align		4
        /*0088*/ 	.byte	0x04, 0x1c
        /*008a*/ 	.short	(.L_23 - .L_22)


	//   ....[0]....
.L_22:
        /*008c*/ 	.word	0x00000d60


	//----- nvinfo : EIATTR_CBANK_PARAM_SIZE
	.align		4
.L_23:
        /*0090*/ 	.byte	0x03, 0x19
        /*0092*/ 	.short	0x0028


	//----- nvinfo : EIATTR_PARAM_CBANK
	.align		4
        /*0094*/ 	.byte	0x04, 0x0a
        /*0096*/ 	.short	(.L_25 - .L_24)
	.align		4
.L_24:
        /*0098*/ 	.word	index@(.nv.constant0._Z12MatMulKernelPKfS0_iiifPf)
        /*009c*/ 	.short	0x0380
        /*009e*/ 	.short	0x0028


	//----- nvinfo : EIATTR_SW_WAR
	.align		4
.L_25:
        /*00a0*/ 	.byte	0x04, 0x36
        /*00a2*/ 	.short	(.L_27 - .L_26)
.L_26:
        /*00a4*/ 	.word	0x00000008
.L_27:


//--------------------- .nv.callgraph             --------------------------
	.section	.nv.callgraph,"",@"SHT_CUDA_CALLGRAPH"
	.align	4
	.sectionentsize	8
	.align		4
        /*0000*/ 	.word	0x00000000
	.align		4
        /*0004*/ 	.word	0xffffffff
	.align		4
        /*0008*/ 	.word	0x00000000
	.align		4
        /*000c*/ 	.word	0xfffffffe
	.align		4
        /*0010*/ 	.word	0x00000000
	.align		4
        /*0014*/ 	.word	0xfffffffd
	.align		4
        /*0018*/ 	.word	0x00000000
	.align		4
        /*001c*/ 	.word	0xfffffffc


//--------------------- .text._Z12MatMulKernelPKfS0_iiifPf --------------------------
	.section	.text._Z12MatMulKernelPKfS0_iiifPf,"ax",@progbits
	.align	128
        .global         _Z12MatMulKernelPKfS0_iiifPf
        .type           _Z12MatMulKernelPKfS0_iiifPf,@function
        .size           _Z12MatMulKernelPKfS0_iiifPf,(.L_x_6 - _Z12MatMulKernelPKfS0_iiifPf)
        .other          _Z12MatMulKernelPKfS0_iiifPf,@"STO_CUDA_ENTRY STV_DEFAULT"
_Z12MatMulKernelPKfS0_iiifPf:
.text._Z12MatMulKernelPKfS0_iiifPf:
[----:B------:R-:W-:Y:S01]  /*0000*/  LDC R1, c[0x0][0x37c] ;  /* 0x0000df00ff017b82 */ /* 0x000fe20000000800 */
[----:B------:R-:W0:Y:S01]  /*0010*/  S2R R3, SR_TID.Y ;  /* 0x0000000000037919 */ /* 0x000e220000002200 */
[----:B------:R-:W1:Y:S06]  /*0020*/  LDCU UR7, c[0x0][0x394] ;  /* 0x00007280ff0777ac */ /* 0x000e6c0008000800 */
[----:B------:R-:W0:Y:S01]  /*0030*/  LDC R0, c[0x0][0x364] ;  /* 0x0000d900ff007b82 */ /* 0x000e220000000800 */
[----:B------:R-:W-:Y:S01]  /*0040*/  IMAD.MOV.U32 R19, RZ, RZ, RZ ;  /* 0x000000ffff137224 */ /* 0x000fe200078e00ff */
[----:B------:R-:W2:Y:S01]  /*0050*/  S2R R2, SR_TID.X ;  /* 0x0000000000027919 */ /* 0x000ea20000002100 */
[----:B------:R-:W3:Y:S05]  /*0060*/  LDCU.64 UR12, c[0x0][0x358] ;  /* 0x00006b00ff0c77ac */ /* 0x000eea0008000a00 */
[----:B------:R-:W0:Y:S08]  /*0070*/  S2UR UR4, SR_CTAID.Y ;  /* 0x00000000000479c3 */ /* 0x000e300000002600 */
[----:B------:R-:W2:Y:S01]  /*0080*/  S2UR UR5, SR_CTAID.X ;  /* 0x00000000000579c3 */ /* 0x000ea20000002500 */
[----:B-1----:R-:W-:-:S07]  /*0090*/  UISETP.GE.AND UP0, UPT, UR7, 0x1, UPT ;  /* 0x000000010700788c */ /* 0x002fce000bf06270 */
[----:B------:R-:W2:Y:S01]  /*00a0*/  LDC R15, c[0x0][0x360] ;  /* 0x0000d800ff0f7b82 */ /* 0x000ea20000000800 */
[----:B0-----:R-:W-:Y:S02]  /*00b0*/  IMAD R0, R0, UR4, R3 ;  /* 0x0000000400007c24 */ /* 0x001fe4000f8e0203 */
[----:B--2---:R-:W-:Y:S01]  /*00c0*/  IMAD R15, R15, UR5, R2 ;  /* 0x000000050f0f7c24 */ /* 0x004fe2000f8e0202 */
[----:B---3--:R-:W-:Y:S06]  /*00d0*/  BRA.U !UP0, `(.L_x_0) ;  /* 0x0000000d080c7547 */ /* 0x008fec000b800000 */
[----:B------:R-:W-:Y:S02]  /*00e0*/  UISETP.GE.U32.AND UP1, UPT, UR7, 0x8, UPT ;  /* 0x000000080700788c */ /* 0x000fe4000bf26070 */
[----:B------:R-:W-:Y:S01]  /*00f0*/  IMAD R16, R15, UR7, RZ ;  /* 0x000000070f107c24 */ /* 0x000fe2000f8e02ff */
[----:B------:R-:W-:Y:S01]  /*0100*/  ULOP3.LUT UR10, UR7, 0x7, URZ, 0xc0, !UPT ;  /* 0x00000007070a7892 */ /* 0x000fe2000f8ec0ff */
[----:B------:R-:W-:Y:S01]  /*0110*/  IMAD.MOV.U32 R19, RZ, RZ, RZ ;  /* 0x000000ffff137224 */ /* 0x000fe200078e00ff */
[----:B------:R-:W-:Y:S02]  /*0120*/  UMOV UR4, URZ ;  /* 0x000000ff00047c82 */ /* 0x000fe40008000000 */
[----:B------:R-:W-:Y:S02]  /*0130*/  UISETP.NE.AND UP0, UPT, UR10, URZ, UPT ;  /* 0x000000ff0a00728c */ /* 0x000fe4000bf05270 */
[----:B------:R-:W-:Y:S09]  /*0140*/  BRA.U !UP1, `(.L_x_1) ;  /* 0x00000005096c7547 */ /* 0x000ff2000b800000 */
[----:B------:R-:W0:Y:S01]  /*0150*/  LDC R17, c[0x0][0x390] ;  /* 0x0000e400ff117b82 */ /* 0x000e220000000800 */
[----:B------:R-:W1:Y:S01]  /*0160*/  LDCU.64 UR8, c[0x0][0x388] ;  /* 0x00007100ff0877ac */ /* 0x000e620008000a00 */
[----:B------:R-:W-:Y:S02]  /*0170*/  HFMA2 R19, -RZ, RZ, 0, 0 ;  /* 0x00000000ff137431 */ /* 0x000fe400000001ff */
[----:B------:R-:W-:Y:S01]  /*0180*/  IMAD.MOV.U32 R14, RZ, RZ, R16 ;  /* 0x000000ffff0e7224 */ /* 0x000fe200078e0010 */
[----:B------:R-:W-:Y:S01]  /*0190*/  MOV R18, R0 ;  /* 0x0000000000127202 */ /* 0x000fe20000000f00 */
[----:B------:R-:W-:Y:S01]  /*01a0*/  ULOP3.LUT UR4, UR7, 0x7ffffff8, URZ, 0xc0, !UPT ;  /* 0x7ffffff807047892 */ /* 0x000fe2000f8ec0ff */
[----:B------:R-:W2:Y:S01]  /*01b0*/  LDCU UR11, c[0x0][0x39c] ;  /* 0x00007380ff0b77ac */ /* 0x000ea20008000800 */
[----:B------:R-:W3:Y:S01]  /*01c0*/  LDC.64 R2, c[0x0][0x380] ;  /* 0x0000e000ff027b82 */ /* 0x000ee20000000a00 */
[----:B-1----:R-:W-:Y:S02]  /*01d0*/  UIADD3 UR5, UP1, UPT, UR8, 0x10, URZ ;  /* 0x0000001008057890 */ /* 0x002fe4000ff3e0ff */
[----:B------:R-:W-:-:S02]  /*01e0*/  UIADD3 UR8, UPT, UPT, -UR4, URZ, URZ ;  /* 0x000000ff04087290 */ /* 0x000fc4000fffe1ff */
[----:B------:R-:W-:-:S12]  /*01f0*/  UIADD3.X UR6, UPT, UPT, URZ, UR9, URZ, UP1, !UPT ;  /* 0x00000009ff067290 */ /* 0x000fd80008ffe4ff */
.L_x_2:
[----:B------:R-:W-:Y:S01]  /*0200*/  MOV R5, UR6 ;  /* 0x0000000600057c02 */ /* 0x000fe20008000f00 */
[----:B------:R-:W-:Y:S02]  /*0210*/  IMAD.U32 R4, RZ, RZ, UR5 ;  /* 0x00000005ff047e24 */ /* 0x000fe4000f8e00ff */
[----:B---3--:R-:W-:-:S04]  /*0220*/  IMAD.WIDE R10, R18, 0x4, R2 ;  /* 0x00000004120a7825 */ /* 0x008fc800078e0202 */
[----:B------:R-:W-:Y:S01]  /*0230*/  IMAD.WIDE R4, R14, 0x4, R4 ;  /* 0x000000040e047825 */ /* 0x000fe200078e0204 */
[----:B------:R1:W3:Y:S04]  /*0240*/  LDG.E R25, desc[UR12][R10.64] ;  /* 0x0000000c0a197981 */ /* 0x0002e8000c1e1900 */
[----:B------:R-:W3:Y:S01]  /*0250*/  LDG.E R24, desc[UR12][R4.64+-0x10] ;  /* 0xfffff00c04187981 */ /* 0x000ee2000c1e1900 */
[----:B0-----:R-:W-:-:S03]  /*0260*/  IMAD.WIDE R12, R17, 0x4, R10 ;  /* 0x00000004110c7825 */ /* 0x001fc600078e020a */
[----:B------:R-:W4:Y:S04]  /*0270*/  LDG.E R20, desc[UR12][R4.64+-0xc] ;  /* 0xfffff40c04147981 */ /* 0x000f28000c1e1900 */
[----:B------:R0:W4:Y:S01]  /*0280*/  LDG.E R21, desc[UR12][R12.64] ;  /* 0x0000000c0c157981 */ /* 0x000122000c1e1900 */
[----:B------:R-:W-:-:S03]  /*0290*/  IMAD.WIDE R6, R17, 0x4, R12 ;  /* 0x0000000411067825 */ /* 0x000fc600078e020c */
[----:B------:R-:W5:Y:S04]  /*02a0*/  LDG.E R23, desc[UR12][R4.64+-0x8] ;  /* 0xfffff80c04177981 */ /* 0x000f68000c1e1900 */
[----:B------:R2:W5:Y:S01]  /*02b0*/  LDG.E R22, desc[UR12][R6.64] ;  /* 0x0000000c06167981 */ /* 0x000562000c1e1900 */
[----:B------:R-:W-:-:S03]  /*02c0*/  IMAD.WIDE R8, R17, 0x4, R6 ;  /* 0x0000000411087825 */ /* 0x000fc600078e0206 */
[----:B------:R-:W5:Y:S04]  /*02d0*/  LDG.E R26, desc[UR12][R4.64+-0x4] ;  /* 0xfffffc0c041a7981 */ /* 0x000f68000c1e1900 */
[----:B------:R2:W5:Y:S01]  /*02e0*/  LDG.E R27, desc[UR12][R8.64] ;  /* 0x0000000c081b7981 */ /* 0x000562000c1e1900 */
[----:B-1----:R-:W-:-:S03]  /*02f0*/  IMAD.WIDE R10, R17, 0x4, R8 ;  /* 0x00000004110a7825 */ /* 0x002fc600078e0208 */
[----:B------:R-:W5:Y:S04]  /*0300*/  LDG.E R28, desc[UR12][R4.64] ;  /* 0x0000000c041c7981 */ /* 0x000f68000c1e1900 */
[----:B------:R-:W5:Y:S01]  /*0310*/  LDG.E R29, desc[UR12][R10.64] ;  /* 0x0000000c0a1d7981 */ /* 0x000f62000c1e1900 */
[----:B0-----:R-:W-:-:S03]  /*0320*/  IMAD.WIDE R12, R17, 0x4, R10 ;  /* 0x00000004110c7825 */ /* 0x001fc600078e020a */
[----:B------:R-:W5:Y:S04]  /*0330*/  LDG.E R10, desc[UR12][R4.64+0x4] ;  /* 0x0000040c040a7981 */ /* 0x000f68000c1e1900 */
[----:B------:R3:W5:Y:S01]  /*0340*/  LDG.E R11, desc[UR12][R12.64] ;  /* 0x0000000c0c0b7981 */ /* 0x000762000c1e1900 */
[----:B--2---:R-:W-:-:S04]  /*0350*/  IMAD.WIDE R6, R17, 0x4, R12 ;  /* 0x0000000411067825 */ /* 0x004fc800078e020c */
[----:B------:R-:W-:-:S06]  /*0360*/  IMAD.WIDE R8, R17, 0x4, R6 ;  /* 0x0000000411087825 */ /* 0x000fcc00078e0206 */
[----:B------:R-:W2:Y:S01]  /*0370*/  LDG.E R9, desc[UR12][R8.64] ;  /* 0x0000000c08097981 */ /* 0x000ea2000c1e1900 */
[----:B---3--:R-:W-:-:S03]  /*0380*/  FMUL R12, R25, R24 ;  /* 0x00000018190c7220 */ /* 0x008fc60000400000 */
[----:B------:R-:W3:Y:S04]  /*0390*/  LDG.E R24, desc[UR12][R4.64+0x8] ;  /* 0x0000080c04187981 */ /* 0x000ee8000c1e1900 */
[----:B------:R-:W3:Y:S04]  /*03a0*/  LDG.E R25, desc[UR12][R6.64] ;  /* 0x0000000c06197981 */ /* 0x000ee8000c1e1900 */
[----:B------:R0:W2:Y:S01]  /*03b0*/  LDG.E R6, desc[UR12][R4.64+0xc] ;  /* 0x00000c0c04067981 */ /* 0x0000a2000c1e1900 */
[----:B------:R-:W-:-:S04]  /*03c0*/  FSETP.GT.AND P0, PT, R12, UR11, PT ;  /* 0x0000000b0c007c0b */ /* 0x000fc8000bf04000 */
[----:B------:R-:W-:Y:S01]  /*03d0*/  FSEL R12, R12, UR11, !P0 ;  /* 0x0000000b0c0c7c08 */ /* 0x000fe2000c000000 */
[----:B----4-:R-:W-:-:S04]  /*03e0*/  FMUL R20, R21, R20 ;  /* 0x0000001415147220 */ /* 0x010fc80000400000 */
[----:B------:R-:W-:Y:S01]  /*03f0*/  FADD R12, R12, R19 ;  /* 0x000000130c0c7221 */ /* 0x000fe20000000000 */
[----:B------:R-:W-:-:S04]  /*0400*/  FSETP.GT.AND P1, PT, R20, UR11, PT ;  /* 0x0000000b14007c0b */ /* 0x000fc8000bf24000 */
[----:B------:R-:W-:Y:S02]  /*0410*/  FSETP.GT.AND P0, PT, R12, UR11, PT ;  /* 0x0000000b0c007c0b */ /* 0x000fe4000bf04000 */
[----:B------:R-:W-:Y:S02]  /*0420*/  FSEL R13, R20, UR11, !P1 ;  /* 0x0000000b140d7c08 */ /* 0x000fe4000c800000 */
[----:B------:R-:W-:Y:S01]  /*0430*/  FSEL R12, R12, UR11, !P0 ;  /* 0x0000000b0c0c7c08 */ /* 0x000fe2000c000000 */
[----:B-----5:R-:W-:-:S04]  /*0440*/  FMUL R22, R22, R23 ;  /* 0x0000001716167220 */ /* 0x020fc80000400000 */
[----:B------:R-:W-:Y:S01]  /*0450*/  FADD R12, R12, R13 ;  /* 0x0000000d0c0c7221 */ /* 0x000fe20000000000 */
[----:B------:R-:W-:-:S04]  /*0460*/  FSETP.GT.AND P1, PT, R22, UR11, PT ;  /* 0x0000000b16007c0b */ /* 0x000fc8000bf24000 */
[----:B------:R-:W-:Y:S02]  /*0470*/  FSETP.GT.AND P0, PT, R12, UR11, PT ;  /* 0x0000000b0c007c0b */ /* 0x000fe4000bf04000 */
[----:B0-----:R-:W-:Y:S02]  /*0480*/  FSEL R5, R22, UR11, !P1 ;  /* 0x0000000b16057c08 */ /* 0x001fe4000c800000 */
[----:B------:R-:W-:Y:S01]  /*0490*/  FSEL R12, R12, UR11, !P0 ;  /* 0x0000000b0c0c7c08 */ /* 0x000fe2000c000000 */
[----:B------:R-:W-:-:S04]  /*04a0*/  FMUL R26, R27, R26 ;  /* 0x0000001a1b1a7220 */ /* 0x000fc80000400000 */
[----:B------:R-:W-:Y:S01]  /*04b0*/  FADD R5, R12, R5 ;  /* 0x000000050c057221 */ /* 0x000fe20000000000 */
[----:B------:R-:W-:-:S04]  /*04c0*/  FSETP.GT.AND P1, PT, R26, UR11, PT ;  /* 0x0000000b1a007c0b */ /* 0x000fc8000bf24000 */
[C---:B------:R-:W-:Y:S02]  /*04d0*/  FSETP.GT.AND P0, PT, R5.reuse, UR11, PT ;  /* 0x0000000b05007c0b */ /* 0x040fe4000bf04000 */
[----:B------:R-:W-:Y:S02]  /*04e0*/  FSEL R26, R26, UR11, !P1 ;  /* 0x0000000b1a1a7c08 */ /* 0x000fe4000c800000 */
        /* <DEDUP_REMOVED lines=12> */
[----:B------:R-:W-:-:S05]  /*05b0*/  FSEL R5, R5, UR11, !P0 ;  /* 0x0000000b05057c08 */ /* 0x000fca000c000000 */
[----:B------:R-:W-:-:S05]  /*05c0*/  FADD R5, R5, R10 ;  /* 0x0000000a05057221 */ /* 0x000fca0000000000 */
[----:B------:R-:W-:-:S04]  /*05d0*/  FSETP.GT.AND P0, PT, R5, UR11, PT ;  /* 0x0000000b05007c0b */ /* 0x000fc8000bf04000 */
[----:B------:R-:W-:Y:S01]  /*05e0*/  FSEL R5, R5, UR11, !P0 ;  /* 0x0000000b05057c08 */ /* 0x000fe2000c000000 */
[----:B------:R-:W-:-:S04]  /*05f0*/  UIADD3 UR8, UPT, UPT, UR8, 0x8, URZ ;  /* 0x0000000808087890 */ /* 0x000fc8000fffe0ff */
[----:B------:R-:W-:Y:S01]  /*0600*/  UISETP.NE.AND UP1, UPT, UR8, URZ, UPT ;  /* 0x000000ff0800728c */ /* 0x000fe2000bf25270 */
[----:B------:R-:W-:Y:S01]  /*0610*/  IMAD R18, R17, 0x8, R18 ;  /* 0x0000000811127824 */ /* 0x000fe200078e0212 */
[----:B------:R-:W-:Y:S01]  /*0620*/  IADD3 R14, PT, PT, R14, 0x8, RZ ;  /* 0x000000080e0e7810 */ /* 0x000fe20007ffe0ff */
[----:B---3--:R-:W-:-:S05]  /*0630*/  FMUL R24, R25, R24 ;  /* 0x0000001819187220 */ /* 0x008fca0000400000 */
[----:B------:R-:W-:-:S04]  /*0640*/  FSETP.GT.AND P1, PT, R24, UR11, PT ;  /* 0x0000000b18007c0b */ /* 0x000fc8000bf24000 */
[----:B------:R-:W-:Y:S01]  /*0650*/  FSEL R24, R24, UR11, !P1 ;  /* 0x0000000b18187c08 */ /* 0x000fe2000c800000 */
[----:B--2---:R-:W-:-:S04]  /*0660*/  FMUL R6, R9, R6 ;  /* 0x0000000609067220 */ /* 0x004fc80000400000 */
        /* <DEDUP_REMOVED lines=8> */
[----:B------:R-:W-:Y:S08]  /*06f0*/  BRA.U UP1, `(.L_x_2) ;  /* 0xfffffff901c07547 */ /* 0x000ff0000b83ffff */
.L_x_1:
[----:B------:R-:W-:Y:S05]  /*0700*/  BRA.U !UP0, `(.L_x_0) ;  /* 0x0000000508807547 */ /* 0x000fea000b800000 */
[----:B------:R-:W-:Y:S02]  /*0710*/  UISETP.GE.U32.AND UP0, UPT, UR10, 0x4, UPT ;  /* 0x000000040a00788c */ /* 0x000fe4000bf06070 */
[----:B------:R-:W-:-:S04]  /*0720*/  ULOP3.LUT UR6, UR7, 0x3, URZ, 0xc0, !UPT ;  /* 0x0000000307067892 */ /* 0x000fc8000f8ec0ff */
[----:B------:R-:W-:-:S03]  /*0730*/  UISETP.NE.AND UP1, UPT, UR6, URZ, UPT ;  /* 0x000000ff0600728c */ /* 0x000fc6000bf25270 */
[----:B------:R-:W-:Y:S08]  /*0740*/  BRA.U !UP0, `(.L_x_3) ;  /* 0x0000000108b07547 */ /* 0x000ff0000b800000 */
[----:B------:R-:W0:Y:S01]  /*0750*/  LDC R11, c[0x0][0x390] ;  /* 0x0000e400ff0b7b82 */ /* 0x000e220000000800 */
[----:B------:R-:W-:Y:S01]  /*0760*/  VIADD R9, R16, UR4 ;  /* 0x0000000410097c36 */ /* 0x000fe20008000000 */
[----:B------:R-:W1:Y:S06]  /*0770*/  LDCU UR5, c[0x0][0x39c] ;  /* 0x00007380ff0577ac */ /* 0x000e6c0008000800 */
[----:B------:R-:W2:Y:S08]  /*0780*/  LDC.64 R2, c[0x0][0x388] ;  /* 0x0000e200ff027b82 */ /* 0x000eb00000000a00 */
[----:B------:R-:W3:Y:S01]  /*0790*/  LDC.64 R4, c[0x0][0x380] ;  /* 0x0000e000ff047b82 */ /* 0x000ee20000000a00 */
[----:B0-----:R-:W-:-:S02]  /*07a0*/  IMAD R7, R11, UR4, R0 ;  /* 0x000000040b077c24 */ /* 0x001fc4000f8e0200 */
[----:B--2---:R-:W-:-:S05]  /*07b0*/  IMAD.WIDE R2, R9, 0x4, R2 ;  /* 0x0000000409027825 */ /* 0x004fca00078e0202 */
[----:B------:R-:W2:Y:S01]  /*07c0*/  LDG.E R13, desc[UR12][R2.64] ;  /* 0x0000000c020d7981 */ /* 0x000ea2000c1e1900 */
[----:B---3--:R-:W-:-:S03]  /*07d0*/  IMAD.WIDE R4, R7, 0x4, R4 ;  /* 0x0000000407047825 */ /* 0x008fc600078e0204 */
[----:B------:R-:W3:Y:S04]  /*07e0*/  LDG.E R17, desc[UR12][R2.64+0x4] ;  /* 0x0000040c02117981 */ /* 0x000ee8000c1e1900 */
[----:B------:R-:W2:Y:S01]  /*07f0*/  LDG.E R12, desc[UR12][R4.64] ;  /* 0x0000000c040c7981 */ /* 0x000ea2000c1e1900 */
[----:B------:R-:W-:-:S03]  /*0800*/  IMAD.WIDE R6, R11, 0x4, R4 ;  /* 0x000000040b067825 */ /* 0x000fc600078e0204 */
[----:B------:R-:W4:Y:S04]  /*0810*/  LDG.E R21, desc[UR12][R2.64+0x8] ;  /* 0x0000080c02157981 */ /* 0x000f28000c1e1900 */
[----:B------:R-:W3:Y:S01]  /*0820*/  LDG.E R14, desc[UR12][R6.64] ;  /* 0x0000000c060e7981 */ /* 0x000ee2000c1e1900 */
[----:B------:R-:W-:-:S03]  /*0830*/  IMAD.WIDE R8, R11, 0x4, R6 ;  /* 0x000000040b087825 */ /* 0x000fc600078e0206 */
[----:B------:R-:W5:Y:S04]  /*0840*/  LDG.E R23, desc[UR12][R2.64+0xc] ;  /* 0x00000c0c02177981 */ /* 0x000f68000c1e1900 */
[----:B------:R-:W4:Y:S01]  /*0850*/  LDG.E R18, desc[UR12][R8.64] ;  /* 0x0000000c08127981 */ /* 0x000f22000c1e1900 */
[----:B------:R-:W-:-:S06]  /*0860*/  IMAD.WIDE R10, R11, 0x4, R8 ;  /* 0x000000040b0a7825 */ /* 0x000fcc00078e0208 */
[----:B------:R-:W5:Y:S01]  /*0870*/  LDG.E R10, desc[UR12][R10.64] ;  /* 0x0000000c0a0a7981 */ /* 0x000f62000c1e1900 */
[----:B------:R-:W-:Y:S01]  /*0880*/  UIADD3 UR4, UPT, UPT, UR4, 0x4, URZ ;  /* 0x0000000404047890 */ /* 0x000fe2000fffe0ff */
[----:B--2---:R-:W-:-:S05]  /*0890*/  FMUL R12, R12, R13 ;  /* 0x0000000d0c0c7220 */ /* 0x004fca0000400000 */
[----:B-1----:R-:W-:-:S04]  /*08a0*/  FSETP.GT.AND P0, PT, R12, UR5, PT ;  /* 0x000000050c007c0b */ /* 0x002fc8000bf04000 */
[----:B------:R-:W-:Y:S01]  /*08b0*/  FSEL R12, R12, UR5, !P0 ;  /* 0x000000050c0c7c08 */ /* 0x000fe2000c000000 */
[----:B---3--:R-:W-:-:S04]  /*08c0*/  FMUL R14, R14, R17 ;  /* 0x000000110e0e7220 */ /* 0x008fc80000400000 */
[----:B------:R-:W-:Y:S01]  /*08d0*/  FADD R12, R19, R12 ;  /* 0x0000000c130c7221 */ /* 0x000fe20000000000 */
[----:B------:R-:W-:-:S04]  /*08e0*/  FSETP.GT.AND P1, PT, R14, UR5, PT ;  /* 0x000000050e007c0b */ /* 0x000fc8000bf24000 */
[----:B------:R-:W-:Y:S02]  /*08f0*/  FSETP.GT.AND P0, PT, R12, UR5, PT ;  /* 0x000000050c007c0b */ /* 0x000fe4000bf04000 */
[----:B------:R-:W-:Y:S02]  /*0900*/  FSEL R5, R14, UR5, !P1 ;  /* 0x000000050e057c08 */ /* 0x000fe4000c800000 */
[----:B------:R-:W-:Y:S01]  /*0910*/  FSEL R12, R12, UR5, !P0 ;  /* 0x000000050c0c7c08 */ /* 0x000fe2000c000000 */
[----:B----4-:R-:W-:-:S04]  /*0920*/  FMUL R18, R18, R21 ;  /* 0x0000001512127220 */ /* 0x010fc80000400000 */
[----:B------:R-:W-:Y:S01]  /*0930*/  FADD R5, R12, R5 ;  /* 0x000000050c057221 */ /* 0x000fe20000000000 */
[----:B------:R-:W-:-:S04]  /*0940*/  FSETP.GT.AND P1, PT, R18, UR5, PT ;  /* 0x0000000512007c0b */ /* 0x000fc8000bf24000 */
[C---:B------:R-:W-:Y:S02]  /*0950*/  FSETP.GT.AND P0, PT, R5.reuse, UR5, PT ;  /* 0x0000000505007c0b */ /* 0x040fe4000bf04000 */
[----:B------:R-:W-:Y:S02]  /*0960*/  FSEL R18, R18, UR5, !P1 ;  /* 0x0000000512127c08 */ /* 0x000fe4000c800000 */
[----:B------:R-:W-:Y:S01]  /*0970*/  FSEL R5, R5, UR5, !P0 ;  /* 0x0000000505057c08 */ /* 0x000fe2000c000000 */
[----:B-----5:R-:W-:-:S04]  /*0980*/  FMUL R10, R10, R23 ;  /* 0x000000170a0a7220 */ /* 0x020fc80000400000 */
[----:B------:R-:W-:Y:S01]  /*0990*/  FADD R5, R5, R18 ;  /* 0x0000001205057221 */ /* 0x000fe20000000000 */
[----:B------:R-:W-:-:S04]  /*09a0*/  FSETP.GT.AND P1, PT, R10, UR5, PT ;  /* 0x000000050a007c0b */ /* 0x000fc8000bf24000 */
[C---:B------:R-:W-:Y:S02]  /*09b0*/  FSETP.GT.AND P0, PT, R5.reuse, UR5, PT ;  /* 0x0000000505007c0b */ /* 0x040fe4000bf04000 */
[----:B------:R-:W-:Y:S02]  /*09c0*/  FSEL R10, R10, UR5, !P1 ;  /* 0x000000050a0a7c08 */ /* 0x000fe4000c800000 */
[----:B------:R-:W-:-:S05]  /*09d0*/  FSEL R5, R5, UR5, !P0 ;  /* 0x0000000505057c08 */ /* 0x000fca000c000000 */
[----:B------:R-:W-:-:S05]  /*09e0*/  FADD R5, R5, R10 ;  /* 0x0000000a05057221 */ /* 0x000fca0000000000 */
[----:B------:R-:W-:-:S04]  /*09f0*/  FSETP.GT.AND P0, PT, R5, UR5, PT ;  /* 0x0000000505007c0b */ /* 0x000fc8000bf04000 */
[----:B------:R-:W-:-:S09]  /*0a00*/  FSEL R19, R5, UR5, !P0 ;  /* 0x0000000505137c08 */ /* 0x000fd2000c000000 */
.L_x_3:
[----:B------:R-:W-:Y:S05]  /*0a10*/  BRA.U !UP1, `(.L_x_0) ;  /* 0x0000000109bc7547 */ /* 0x000fea000b800000 */
[----:B------:R-:W-:Y:S02]  /*0a20*/  UISETP.NE.AND UP0, UPT, UR6, 0x1, UPT ;  /* 0x000000010600788c */ /* 0x000fe4000bf05270 */
[----:B------:R-:W-:-:S04]  /*0a30*/  ULOP3.LUT UR5, UR7, 0x1, URZ, 0xc0, !UPT ;  /* 0x0000000107057892 */ /* 0x000fc8000f8ec0ff */
[----:B------:R-:W-:-:S03]  /*0a40*/  UISETP.NE.U32.AND UP1, UPT, UR5, 0x1, UPT ;  /* 0x000000010500788c */ /* 0x000fc6000bf25070 */
[----:B------:R-:W-:Y:S08]  /*0a50*/  BRA.U !UP0, `(.L_x_4) ;  /* 0x0000000108687547 */ /* 0x000ff0000b800000 */
[----:B------:R-:W0:Y:S01]  /*0a60*/  LDC R7, c[0x0][0x390] ;  /* 0x0000e400ff077b82 */ /* 0x000e220000000800 */
[----:B------:R-:W-:Y:S01]  /*0a70*/  IADD3 R11, PT, PT, R16, UR4, RZ ;  /* 0x00000004100b7c10 */ /* 0x000fe2000fffe0ff */
        /* <DEDUP_REMOVED lines=8> */
[----:B------:R-:W3:Y:S01]  /*0b00*/  LDG.E R8, desc[UR12][R2.64] ;  /* 0x0000000c02087981 */ /* 0x000ee2000c1e1900 */
[----:B------:R-:W-:-:S06]  /*0b10*/  IMAD.WIDE R6, R7, 0x4, R2 ;  /* 0x0000000407067825 */ /* 0x000fcc00078e0202 */
[----:B------:R-:W2:Y:S01]  /*0b20*/  LDG.E R6, desc[UR12][R6.64] ;  /* 0x0000000c06067981 */ /* 0x000ea2000c1e1900 */
[----:B------:R-:W-:Y:S01]  /*0b30*/  UIADD3 UR4, UPT, UPT, UR4, 0x2, URZ ;  /* 0x0000000204047890 */ /* 0x000fe2000fffe0ff */
[----:B---3--:R-:W-:-:S05]  /*0b40*/  FMUL R8, R8, R9 ;  /* 0x0000000908087220 */ /* 0x008fca0000400000 */
[----:B-1----:R-:W-:-:S04]  /*0b50*/  FSETP.GT.AND P0, PT, R8, UR5, PT ;  /* 0x0000000508007c0b */ /* 0x002fc8000bf04000 */
        /* <DEDUP_REMOVED lines=10> */
.L_x_4:
[----:B------:R-:W-:Y:S05]  /*0c00*/  BRA.U UP1, `(.L_x_0) ;  /* 0x0000000101407547 */ /* 0x000fea000b800000 */
[----:B------:R-:W0:Y:S01]  /*0c10*/  LDC R7, c[0x0][0x390] ;  /* 0x0000e400ff077b82 */ /* 0x000e220000000800 */
[----:B------:R-:W-:-:S07]  /*0c20*/  VIADD R9, R16, UR4 ;  /* 0x0000000410097c36 */ /* 0x000fce0008000000 */
[----:B------:R-:W1:Y:S08]  /*0c30*/  LDC.64 R4, c[0x0][0x388] ;  /* 0x0000e200ff047b82 */ /* 0x000e700000000a00 */
[----:B------:R-:W2:Y:S01]  /*0c40*/  LDC.64 R2, c[0x0][0x380] ;  /* 0x0000e000ff027b82 */ /* 0x000ea20000000a00 */
[----:B0-----:R-:W-:Y:S01]  /*0c50*/  IMAD R7, R7, UR4, R0 ;  /* 0x0000000407077c24 */ /* 0x001fe2000f8e0200 */
[----:B------:R-:W0:Y:S01]  /*0c60*/  LDCU UR4, c[0x0][0x39c] ;  /* 0x00007380ff0477ac */ /* 0x000e220008000800 */
[----:B-1----:R-:W-:-:S06]  /*0c70*/  IMAD.WIDE R4, R9, 0x4, R4 ;  /* 0x0000000409047825 */ /* 0x002fcc00078e0204 */
[----:B------:R-:W3:Y:S01]  /*0c80*/  LDG.E R5, desc[UR12][R4.64] ;  /* 0x0000000c04057981 */ /* 0x000ee2000c1e1900 */
[----:B--2---:R-:W-:-:S06]  /*0c90*/  IMAD.WIDE R2, R7, 0x4, R2 ;  /* 0x0000000407027825 */ /* 0x004fcc00078e0202 */
[----:B------:R-:W3:Y:S02]  /*0ca0*/  LDG.E R2, desc[UR12][R2.64] ;  /* 0x0000000c02027981 */ /* 0x000ee4000c1e1900 */
[----:B---3--:R-:W-:-:S05]  /*0cb0*/  FMUL R6, R2, R5 ;  /* 0x0000000502067220 */ /* 0x008fca0000400000 */
[----:B0-----:R-:W-:-:S04]  /*0cc0*/  FSETP.GT.AND P0, PT, R6, UR4, PT ;  /* 0x0000000406007c0b */ /* 0x001fc8000bf04000 */
[----:B------:R-:W-:-:S05]  /*0cd0*/  FSEL R6, R6, UR4, !P0 ;  /* 0x0000000406067c08 */ /* 0x000fca000c000000 */
[----:B------:R-:W-:-:S05]  /*0ce0*/  FADD R6, R19, R6 ;  /* 0x0000000613067221 */ /* 0x000fca0000000000 */
[----:B------:R-:W-:-:S04]  /*0cf0*/  FSETP.GT.AND P0, PT, R6, UR4, PT ;  /* 0x0000000406007c0b */ /* 0x000fc8000bf04000 */
[----:B------:R-:W-:-:S09]  /*0d00*/  FSEL R19, R6, UR4, !P0 ;  /* 0x0000000406137c08 */ /* 0x000fd2000c000000 */
.L_x_0:
[----:B------:R-:W0:Y:S01]  /*0d10*/  LDC.64 R2, c[0x0][0x3a0] ;  /* 0x0000e800ff027b82 */ /* 0x000e220000000a00 */
[----:B------:R-:W1:Y:S02]  /*0d20*/  LDCU UR4, c[0x0][0x390] ;  /* 0x00007200ff0477ac */ /* 0x000e640008000800 */
[----:B-1----:R-:W-:-:S04]  /*0d30*/  IMAD R15, R15, UR4, R0 ;  /* 0x000000040f0f7c24 */ /* 0x002fc8000f8e0200 */
[----:B0-----:R-:W-:-:S05]  /*0d40*/  IMAD.WIDE R2, R15, 0x4, R2 ;  /* 0x000000040f027825 */ /* 0x001fca00078e0202 */
[----:B------:R-:W-:Y:S01]  /*0d50*/  STG.E desc[UR12][R2.64], R19 ;  /* 0x0000001302007986 */ /* 0x000fe2000c10190c */
[----:B------:R-:W-:Y:S05]  /*0d60*/  EXIT ;  /* 0x000000000000794d */ /* 0x000fea0003800000 */
.L_x_5:
[----:B------:R-:W-:-:S00]  /*0d70*/  BRA `(.L_x_5) ;  /* 0xfffffffc00fc7947 */ /* 0x000fc0000383ffff */
[----:B------:R-:W-:-:S00]  /*0d80*/  NOP ;  /* 0x0000000000007918 */ /* 0x000fc00000000000 */
[----:B------:R-:W-:-:S00]  /*0d90*/  NOP ;  /* 0x0000000000007918 */ /* 0x000fc00000000000 */
[----:B------:R-:W-:-:S00]  /*0da0*/  NOP ;  /* 0x0000000000007918 */ /* 0x000fc00000000000 */
[----:B------:R-:W-:-:S00]  /*0db0*/  NOP ;  /* 0x0000000000007918 */ /* 0x000fc00000000000 */
[----:B------:R-:W-:-:S00]  /*0dc0*/  NOP ;  /* 0x0000000000007918 */ /* 0x000fc00000000000 */
[----:B------:R-:W-:-:S00]  /*0dd0*/  NOP ;  /* 0x0000000000007918 */ /* 0x000fc00000000000 */
[----:B------:R-:W-:-:S00]  /*0de0*/  NOP ;  /* 0x0000000000007918 */ /* 0x000fc00000000000 */
[----:B------:R-:W-:-:S00]  /*0df0*/  NOP ;  /* 0x0000000000007918 */ /* 0x000fc00000000000 */
.L_x_6:


//--------------------- .nv.shared.reserved.0     --------------------------
	.section	.nv.shared.reserved.0,"aw",@nobits
	.weak		__nv_reservedSMEM_offset_0_alias
	.size		__nv_reservedSMEM_offset_0_alias, 0, 64
	.other		__nv_reservedSMEM_offset_0_alias,@"STO_CUDA_RESERVED_SHARED STV_DEFAULT"
__nv_reservedSMEM_offset_0_alias:
	.zero		0
	.zero		64


//--------------------- .nv.constant0._Z12MatMulKernelPKfS0_iiifPf --------------------------
	.section	.nv.constant0._Z12MatMulKernelPKfS0_iiifPf,"a",@progbits
	.sectionflags	@""
	.align	4
.nv.constant0._Z12MatMulKernelPKfS0_iiifPf:
	.zero		936


//--------------------- SYMBOLS --------------------------

	.type		.nv.reservedSmem.offset0,@object
	.size		.nv.reservedSmem.offset0,0x4
